//
// Generated by NVIDIA NVVM Compiler
//
// Compiler Build ID: CL-36424714
// Cuda compilation tools, release 13.0, V13.0.88
// Based on NVVM 20.0.0
//

.version 9.0
.target sm_100
.address_size 64

	// .globl	_Z15cuIntegralImagePhPfjj
.extern .shared .align 16 .b8 temp[];

.visible .entry _Z15cuIntegralImagePhPfjj(
	.param .u64 .ptr .align 1 _Z15cuIntegralImagePhPfjj_param_0,
	.param .u64 .ptr .align 1 _Z15cuIntegralImagePhPfjj_param_1,
	.param .u32 _Z15cuIntegralImagePhPfjj_param_2,
	.param .u32 _Z15cuIntegralImagePhPfjj_param_3
)
{
	.reg .pred 	%p<8>;
	.reg .b16 	%rs<3>;
	.reg .b32 	%r<44>;
	.reg .b32 	%f<11>;
	.reg .b64 	%rd<13>;

	ld.param.u64 	%rd2, [_Z15cuIntegralImagePhPfjj_param_0];
	ld.param.u64 	%rd1, [_Z15cuIntegralImagePhPfjj_param_1];
	ld.param.u32 	%r15, [_Z15cuIntegralImagePhPfjj_param_3];
	cvta.to.global.u64 	%rd3, %rd2;
	mov.u32 	%r1, %tid.x;
	shl.b32 	%r17, %r1, 1;
	mov.u32 	%r18, %ctaid.x;
	mad.lo.s32 	%r2, %r15, %r18, %r17;
	cvt.u64.u32 	%rd4, %r2;
	add.s64 	%rd5, %rd3, %rd4;
	ld.global.u8 	%rs1, [%rd5];
	cvt.rn.f32.u16 	%f1, %rs1;
	shl.b32 	%r19, %r1, 3;
	mov.u32 	%r20, temp;
	add.s32 	%r3, %r20, %r19;
	add.s32 	%r4, %r2, 1;
	cvt.u64.u32 	%rd6, %r4;
	add.s64 	%rd7, %rd3, %rd6;
	ld.global.u8 	%rs2, [%rd7];
	cvt.rn.f32.u16 	%f2, %rs2;
	or.b32  	%r5, %r17, 1;
	st.shared.v2.f32 	[%r3], {%f1, %f2};
	setp.lt.u32 	%p1, %r15, 2;
	mov.b32 	%r41, 1;
	@%p1 bra 	$L__BB0_5;
	mov.b32 	%r41, 1;
	mov.u32 	%r39, %r15;
$L__BB0_2:
	shr.u32 	%r8, %r39, 1;
	bar.sync 	0;
	setp.ge.u32 	%p2, %r1, %r8;
	@%p2 bra 	$L__BB0_4;
	mul.lo.s32 	%r22, %r41, %r5;
	shl.b32 	%r23, %r22, 2;
	add.s32 	%r25, %r20, %r23;
	ld.shared.f32 	%f3, [%r25+-4];
	shl.b32 	%r26, %r41, 2;
	add.s32 	%r27, %r25, %r26;
	ld.shared.f32 	%f4, [%r27+-4];
	add.f32 	%f5, %f3, %f4;
	st.shared.f32 	[%r27+-4], %f5;
$L__BB0_4:
	shl.b32 	%r41, %r41, 1;
	setp.gt.u32 	%p3, %r39, 3;
	mov.u32 	%r39, %r8;
	@%p3 bra 	$L__BB0_2;
$L__BB0_5:
	setp.ne.s32 	%p4, %r1, 0;
	@%p4 bra 	$L__BB0_7;
	shl.b32 	%r28, %r15, 2;
	add.s32 	%r30, %r20, %r28;
	mov.b32 	%r31, 0;
	st.shared.u32 	[%r30+-4], %r31;
$L__BB0_7:
	setp.lt.u32 	%p5, %r15, 2;
	@%p5 bra 	$L__BB0_12;
	mov.b32 	%r42, 1;
$L__BB0_9:
	shr.u32 	%r41, %r41, 1;
	bar.sync 	0;
	setp.ge.u32 	%p6, %r1, %r42;
	@%p6 bra 	$L__BB0_11;
	mul.lo.s32 	%r33, %r41, %r5;
	shl.b32 	%r34, %r33, 2;
	add.s32 	%r36, %r20, %r34;
	ld.shared.f32 	%f6, [%r36+-4];
	shl.b32 	%r37, %r41, 2;
	add.s32 	%r38, %r36, %r37;
	ld.shared.f32 	%f7, [%r38+-4];
	st.shared.f32 	[%r36+-4], %f7;
	add.f32 	%f8, %f6, %f7;
	st.shared.f32 	[%r38+-4], %f8;
$L__BB0_11:
	shl.b32 	%r42, %r42, 1;
	setp.lt.u32 	%p7, %r42, %r15;
	@%p7 bra 	$L__BB0_9;
$L__BB0_12:
	cvta.to.global.u64 	%rd8, %rd1;
	bar.sync 	0;
	ld.shared.v2.f32 	{%f9, %f10}, [%r3];
	mul.wide.u32 	%rd9, %r2, 4;
	add.s64 	%rd10, %rd8, %rd9;
	st.global.f32 	[%rd10], %f9;
	mul.wide.u32 	%rd11, %r4, 4;
	add.s64 	%rd12, %rd8, %rd11;
	st.global.f32 	[%rd12], %f10;
	ret;

}


// ===== COMPILED SASS (sm_100) =====

	.target	sm_100

	.elftype	@"ET_EXEC"


//--------------------- .note.nv.tkinfo           --------------------------
	.section	.note.nv.tkinfo,"",@"SHT_NOTE"
	.sectionflags	@"SHF_NOTE_NV_TKINFO"
	.tkinfo
        /*0018*/ 	.word	0x00000002
        /*0030*/ 	.string	""
        /*0030*/ 	.string	"ptxas"
        /*0030*/ 	.string	"Cuda compilation tools, release 13.0, V13.0.88"
        /*0030*/ 	.string	"Build cuda_13.0.r13.0/compiler.36424714_0"
        /*0030*/ 	.string	"-arch sm_100 -m 64 "



//--------------------- .note.nv.cuinfo           --------------------------
	.section	.note.nv.cuinfo,"",@"SHT_NOTE"
	.sectionflags	@"SHF_NOTE_NV_CUINFO"
        /*0018*/ 	.short	0x0002
        /*001a*/ 	.short	0x0064
        /*001c*/ 	.short	0x0082
	.zero		2


//--------------------- .nv.info                  --------------------------
	.section	.nv.info,"",@"SHT_CUDA_INFO"
	.align	4


	//----- nvinfo : EIATTR_REGCOUNT
	.align		4
        /*0000*/ 	.byte	0x04, 0x2f
        /*0002*/ 	.short	(.L_1 - .L_0)
	.align		4
.L_0:
        /*0004*/ 	.word	index@(_Z15cuIntegralImagePhPfjj)
        /*0008*/ 	.word	0x0000000f


	//----- nvinfo : EIATTR_FRAME_SIZE
	.align		4
.L_1:
        /*000c*/ 	.byte	0x04, 0x11
        /*000e*/ 	.short	(.L_3 - .L_2)
	.align		4
.L_2:
        /*0010*/ 	.word	index@(_Z15cuIntegralImagePhPfjj)
        /*0014*/ 	.word	0x00000000


	//----- nvinfo : EIATTR_MIN_STACK_SIZE
	.align		4
.L_3:
        /*0018*/ 	.byte	0x04, 0x12
        /*001a*/ 	.short	(.L_5 - .L_4)
	.align		4
.L_4:
        /*001c*/ 	.word	index@(_Z15cuIntegralImagePhPfjj)
        /*0020*/ 	.word	0x00000000
.L_5:


//--------------------- .nv.compat                --------------------------
	.section	.nv.compat,"",@"SHT_CUDA_COMPAT_INFO"
	.align	4
        /*0000*/ 	.byte	0x02, 0x09, 0x00, 0x00, 0x02, 0x02, 0x01, 0x00, 0x02, 0x05, 0x05, 0x00, 0x03, 0x07, 0x01, 0x01
        /*0010*/ 	.byte	0x02, 0x03, 0x00, 0x00, 0x02, 0x06, 0x01, 0x00, 0x04, 0x0b, 0x08, 0x00, 0x09, 0x00, 0x00, 0x00
        /*0020*/ 	.byte	0x00, 0x00, 0x00, 0x00


//--------------------- .nv.info._Z15cuIntegralImagePhPfjj --------------------------
	.section	.nv.info._Z15cuIntegralImagePhPfjj,"",@"SHT_CUDA_INFO"
	.sectionflags	@""
	.align	4


	//----- nvinfo : EIATTR_CUDA_API_VERSION
	.align		4
        /*0000*/ 	.byte	0x04, 0x37
        /*0002*/ 	.short	(.L_7 - .L_6)
.L_6:
        /*0004*/ 	.word	0x00000082


	//----- nvinfo : EIATTR_KPARAM_INFO
	.align		4
.L_7:
        /*0008*/ 	.byte	0x04, 0x17
        /*000a*/ 	.short	(.L_9 - .L_8)
.L_8:
        /*000c*/ 	.word	0x00000000
        /*0010*/ 	.short	0x0003
        /*0012*/ 	.short	0x0014
        /*0014*/ 	.byte	0x00, 0xf0, 0x11, 0x00


	//----- nvinfo : EIATTR_KPARAM_INFO
	.align		4
.L_9:
        /*0018*/ 	.byte	0x04, 0x17
        /*001a*/ 	.short	(.L_11 - .L_10)
.L_10:
        /*001c*/ 	.word	0x00000000
        /*0020*/ 	.short	0x0002
        /*0022*/ 	.short	0x0010
        /*0024*/ 	.byte	0x00, 0xf0, 0x11, 0x00


	//----- nvinfo : EIATTR_KPARAM_INFO
	.align		4
.L_11:
        /*0028*/ 	.byte	0x04, 0x17
        /*002a*/ 	.short	(.L_13 - .L_12)
.L_12:
        /*002c*/ 	.word	0x00000000
        /*0030*/ 	.short	0x0001
        /*0032*/ 	.short	0x0008
        /*0034*/ 	.byte	0x00, 0xf5, 0x21, 0x00


	//----- nvinfo : EIATTR_KPARAM_INFO
	.align		4
.L_13:
        /*0038*/ 	.byte	0x04, 0x17
        /*003a*/ 	.short	(.L_15 - .L_14)
.L_14:
        /*003c*/ 	.word	0x00000000
        /*0040*/ 	.short	0x0000
        /*0042*/ 	.short	0x0000
        /*0044*/ 	.byte	0x00, 0xf5, 0x21, 0x00


	//----- nvinfo : EIATTR_SPARSE_MMA_MASK
	.align		4
.L_15:
        /*0048*/ 	.byte	0x03, 0x50
        /*004a*/ 	.short	0x0000


	//----- nvinfo : EIATTR_MAXREG_COUNT
	.align		4
        /*004c*/ 	.byte	0x03, 0x1b
        /*004e*/ 	.short	0x00ff


	//----- nvinfo : EIATTR_NUM_BARRIERS
	.align		4
        /*0050*/ 	.byte	0x02, 0x4c
        /*0052*/ 	.byte	0x01
	.zero		1


	//----- nvinfo : EIATTR_MERCURY_ISA_VERSION
	.align		4
        /*0054*/ 	.byte	0x03, 0x5f
        /*0056*/ 	.short	0x0101


	//----- nvinfo : EIATTR_VRC_CTA_INIT_COUNT
	.align		4
        /*0058*/ 	.byte	0x02, 0x4a
	.zero		1
	.zero		1


	//----- nvinfo : EIATTR_EXIT_INSTR_OFFSETS
	.align		4
        /*005c*/ 	.byte	0x04, 0x1c
        /*005e*/ 	.short	(.L_17 - .L_16)


	//   ....[0]....
.L_16:
        /*0060*/ 	.word	0x00000480


	//----- nvinfo : EIATTR_CBANK_PARAM_SIZE
	.align		4
.L_17:
        /*0064*/ 	.byte	0x03, 0x19
        /*0066*/ 	.short	0x0018


	//----- nvinfo : EIATTR_PARAM_CBANK
	.align		4
        /*0068*/ 	.byte	0x04, 0x0a
        /*006a*/ 	.short	(.L_19 - .L_18)
	.align		4
.L_18:
        /*006c*/ 	.word	index@(.nv.constant0._Z15cuIntegralImagePhPfjj)
        /*0070*/ 	.short	0x0380
        /*0072*/ 	.short	0x0018


	//----- nvinfo : EIATTR_SW_WAR
	.align		4
.L_19:
        /*0074*/ 	.byte	0x04, 0x36
        /*0076*/ 	.short	(.L_21 - .L_20)
.L_20:
        /*0078*/ 	.word	0x00000008
.L_21:


//--------------------- .nv.callgraph             --------------------------
	.section	.nv.callgraph,"",@"SHT_CUDA_CALLGRAPH"
	.align	4
	.sectionentsize	8
	.align		4
        /*0000*/ 	.word	0x00000000
	.align		4
        /*0004*/ 	.word	0xffffffff
	.align		4
        /*0008*/ 	.word	0x00000000
	.align		4
        /*000c*/ 	.word	0xfffffffe
	.align		4
        /*0010*/ 	.word	0x00000000
	.align		4
        /*0014*/ 	.word	0xfffffffd
	.align		4
        /*0018*/ 	.word	0x00000000
	.align		4
        /*001c*/ 	.word	0xfffffffc


//--------------------- .text._Z15cuIntegralImagePhPfjj --------------------------
	.section	.text._Z15cuIntegralImagePhPfjj,"ax",@progbits
	.align	128
        .global         _Z15cuIntegralImagePhPfjj
        .type           _Z15cuIntegralImagePhPfjj,@function
        .size           _Z15cuIntegralImagePhPfjj,(.L_x_5 - _Z15cuIntegralImagePhPfjj)
        .other          _Z15cuIntegralImagePhPfjj,@"STO_CUDA_ENTRY STV_DEFAULT"
_Z15cuIntegralImagePhPfjj:
.text._Z15cuIntegralImagePhPfjj:
[----:B------:R-:W-:Y:S01]  /*0000*/  LDC R1, c[0x0][0x37c] ;  /* 0x0000df00ff017b82 */ /* 0x000fe20000000800 */
[----:B------:R-:W0:Y:S07]  /*0010*/  S2R R11, SR_TID.X ;  /* 0x00000000000b7919 */ /* 0x000e2e0000002100 */
[----:B------:R-:W1:Y:S01]  /*0020*/  S2UR UR4, SR_CTAID.X ;  /* 0x00000000000479c3 */ /* 0x000e620000002500 */
[----:B------:R-:W2:Y:S01]  /*0030*/  LDCU.64 UR6, c[0x0][0x380] ;  /* 0x00007000ff0677ac */ /* 0x000ea20008000a00 */
[----:B------:R-:W3:Y:S06]  /*0040*/  LDCU.64 UR8, c[0x0][0x358] ;  /* 0x00006b00ff0877ac */ /* 0x000eec0008000a00 */
[----:B------:R-:W1:Y:S08]  /*0050*/  LDC R8, c[0x0][0x394] ;  /* 0x0000e500ff087b82 */ /* 0x000e700000000800 */
[----:B------:R-:W4:Y:S08]  /*0060*/  S2UR UR5, SR_CgaCtaId ;  /* 0x00000000000579c3 */ /* 0x000f300000008800 */
[----:B------:R-:W5:Y:S01]  /*0070*/  LDC R12, c[0x0][0x394] ;  /* 0x0000e500ff0c7b82 */ /* 0x000f620000000800 */
[----:B0-----:R-:W-:-:S04]  /*0080*/  IMAD.SHL.U32 R3, R11, 0x2, RZ ;  /* 0x000000020b037824 */ /* 0x001fc800078e00ff */
[----:B-1----:R-:W-:-:S04]  /*0090*/  IMAD R2, R8, UR4, R3 ;  /* 0x0000000408027c24 */ /* 0x002fc8000f8e0203 */
[C---:B------:R-:W-:Y:S01]  /*00a0*/  VIADD R0, R2.reuse, 0x1 ;  /* 0x0000000102007836 */ /* 0x040fe20000000000 */
[----:B--2---:R-:W-:-:S04]  /*00b0*/  IADD3 R4, P0, PT, R2, UR6, RZ ;  /* 0x0000000602047c10 */ /* 0x004fc8000ff1e0ff */
[----:B------:R-:W-:Y:S01]  /*00c0*/  IADD3 R6, P1, PT, R0, UR6, RZ ;  /* 0x0000000600067c10 */ /* 0x000fe2000ff3e0ff */
[----:B------:R-:W-:-:S03]  /*00d0*/  IMAD.X R5, RZ, RZ, UR7, P0 ;  /* 0x00000007ff057e24 */ /* 0x000fc600080e06ff */
[----:B------:R-:W-:Y:S02]  /*00e0*/  IADD3.X R7, PT, PT, RZ, UR7, RZ, P1, !PT ;  /* 0x00000007ff077c10 */ /* 0x000fe40008ffe4ff */
[----:B---3--:R-:W2:Y:S04]  /*00f0*/  LDG.E.U8 R4, desc[UR8][R4.64] ;  /* 0x0000000804047981 */ /* 0x008ea8000c1e1100 */
[----:B------:R-:W3:Y:S01]  /*0100*/  LDG.E.U8 R6, desc[UR8][R6.64] ;  /* 0x0000000806067981 */ /* 0x000ee2000c1e1100 */
[----:B------:R-:W-:Y:S01]  /*0110*/  UMOV UR4, 0x400 ;  /* 0x0000040000047882 */ /* 0x000fe20000000000 */
[----:B------:R-:W-:Y:S01]  /*0120*/  ISETP.GE.U32.AND P2, PT, R8, 0x2, PT ;  /* 0x000000020800780c */ /* 0x000fe20003f46070 */
[----:B----4-:R-:W-:Y:S01]  /*0130*/  ULEA UR4, UR5, UR4, 0x18 ;  /* 0x0000000405047291 */ /* 0x010fe2000f8ec0ff */
[----:B------:R-:W-:Y:S01]  /*0140*/  ISETP.NE.AND P0, PT, R11, RZ, PT ;  /* 0x000000ff0b00720c */ /* 0x000fe20003f05270 */
[----:B------:R-:W-:Y:S01]  /*0150*/  VIADD R3, R3, 0x1 ;  /* 0x0000000103037836 */ /* 0x000fe20000000000 */
[----:B-----5:R-:W-:-:S03]  /*0160*/  ISETP.GE.U32.AND P1, PT, R12, 0x2, PT ;  /* 0x000000020c00780c */ /* 0x020fc60003f26070 */
[----:B------:R-:W-:Y:S02]  /*0170*/  LEA R10, R11, UR4, 0x3 ;  /* 0x000000040b0a7c11 */ /* 0x000fe4000f8e18ff */
[----:B--2---:R-:W-:Y:S01]  /*0180*/  I2FP.F32.U32 R8, R4 ;  /* 0x0000000400087245 */ /* 0x004fe20000201000 */
[----:B------:R-:W-:Y:S01]  /*0190*/  IMAD.MOV.U32 R4, RZ, RZ, 0x1 ;  /* 0x00000001ff047424 */ /* 0x000fe200078e00ff */
[----:B---3--:R-:W-:-:S05]  /*01a0*/  I2FP.F32.U32 R9, R6 ;  /* 0x0000000600097245 */ /* 0x008fca0000201000 */
[----:B------:R0:W-:Y:S01]  /*01b0*/  STS.64 [R10], R8 ;  /* 0x000000080a007388 */ /* 0x0001e20000000a00 */
[----:B------:R-:W-:Y:S05]  /*01c0*/  @!P2 BRA `(.L_x_0) ;  /* 0x000000000044a947 */ /* 0x000fea0003800000 */
[----:B------:R-:W-:Y:S01]  /*01d0*/  HFMA2 R4, -RZ, RZ, 0, 5.9604644775390625e-08 ;  /* 0x00000001ff047431 */ /* 0x000fe200000001ff */
[----:B------:R-:W1:Y:S01]  /*01e0*/  LDCU UR5, c[0x0][0x394] ;  /* 0x00007280ff0577ac */ /* 0x000e620008000800 */
[----:B------:R-:W-:-:S05]  /*01f0*/  NOP ;  /* 0x0000000000007918 */ /* 0x000fca0000000000 */
.L_x_1:
[----:B-1----:R-:W-:Y:S01]  /*0200*/  USHF.R.U32.HI UR6, URZ, 0x1, UR5 ;  /* 0x00000001ff067899 */ /* 0x002fe20008011605 */
[----:B------:R-:W-:Y:S01]  /*0210*/  BAR.SYNC.DEFER_BLOCKING 0x0 ;  /* 0x0000000000007b1d */ /* 0x000fe20000010000 */
[----:B------:R-:W-:-:S04]  /*0220*/  UISETP.GT.U32.AND UP0, UPT, UR5, 0x3, UPT ;  /* 0x000000030500788c */ /* 0x000fc8000bf04070 */
[----:B------:R-:W-:Y:S01]  /*0230*/  ISETP.GE.U32.AND P2, PT, R11, UR6, PT ;  /* 0x000000060b007c0c */ /* 0x000fe2000bf46070 */
[----:B------:R-:W-:-:S12]  /*0240*/  UMOV UR5, UR6 ;  /* 0x0000000600057c82 */ /* 0x000fd80008000000 */
[----:B------:R-:W-:-:S05]  /*0250*/  @!P2 IMAD R5, R3, R4, RZ ;  /* 0x000000040305a224 */ /* 0x000fca00078e02ff */
[----:B------:R-:W-:-:S05]  /*0260*/  @!P2 LEA R5, R5, UR4, 0x2 ;  /* 0x000000040505ac11 */ /* 0x000fca000f8e10ff */
[C---:B--2---:R-:W-:Y:S02]  /*0270*/  @!P2 IMAD R6, R4.reuse, 0x4, R5 ;  /* 0x000000040406a824 */ /* 0x044fe400078e0205 */
[----:B------:R-:W-:Y:S01]  /*0280*/  @!P2 LDS R5, [R5+-0x4] ;  /* 0xfffffc000505a984 */ /* 0x000fe20000000800 */
[----:B------:R-:W-:-:S03]  /*0290*/  IMAD.SHL.U32 R4, R4, 0x2, RZ ;  /* 0x0000000204047824 */ /* 0x000fc600078e00ff */
[----:B0-----:R-:W0:Y:S02]  /*02a0*/  @!P2 LDS R8, [R6+-0x4] ;  /* 0xfffffc000608a984 */ /* 0x001e240000000800 */
[----:B0-----:R-:W-:-:S05]  /*02b0*/  @!P2 FADD R7, R5, R8 ;  /* 0x000000080507a221 */ /* 0x001fca0000000000 */
[----:B------:R2:W-:Y:S01]  /*02c0*/  @!P2 STS [R6+-0x4], R7 ;  /* 0xfffffc070600a388 */ /* 0x0005e20000000800 */
[----:B------:R-:W-:Y:S05]  /*02d0*/  BRA.U UP0, `(.L_x_1) ;  /* 0xfffffffd00c87547 */ /* 0x000fea000b83ffff */
.L_x_0:
[----:B------:R-:W-:-:S05]  /*02e0*/  @!P0 LEA R5, R12, UR4, 0x2 ;  /* 0x000000040c058c11 */ /* 0x000fca000f8e10ff */
[----:B------:R1:W-:Y:S01]  /*02f0*/  @!P0 STS [R5+-0x4], RZ ;  /* 0xfffffcff05008388 */ /* 0x0003e20000000800 */
[----:B------:R-:W-:Y:S05]  /*0300*/  @!P1 BRA `(.L_x_2) ;  /* 0x0000000000409947 */ /* 0x000fea0003800000 */
[----:B------:R-:W3:Y:S01]  /*0310*/  LDCU UR6, c[0x0][0x394] ;  /* 0x00007280ff0677ac */ /* 0x000ee20008000800 */
[----:B------:R-:W-:-:S05]  /*0320*/  UMOV UR5, 0x1 ;  /* 0x0000000100057882 */ /* 0x000fca0000000000 */
.L_x_3:
[----:B------:R-:W-:Y:S01]  /*0330*/  BAR.SYNC.DEFER_BLOCKING 0x0 ;  /* 0x0000000000007b1d */ /* 0x000fe20000010000 */
[----:B------:R-:W-:Y:S01]  /*0340*/  ISETP.GE.U32.AND P0, PT, R11, UR5, PT ;  /* 0x000000050b007c0c */ /* 0x000fe2000bf06070 */
[----:B------:R-:W-:Y:S01]  /*0350*/  USHF.L.U32 UR5, UR5, 0x1, URZ ;  /* 0x0000000105057899 */ /* 0x000fe200080006ff */
[----:B------:R-:W-:-:S03]  /*0360*/  SHF.R.U32.HI R4, RZ, 0x1, R4 ;  /* 0x00000001ff047819 */ /* 0x000fc60000011604 */
[----:B---3--:R-:W-:-:S08]  /*0370*/  UISETP.GE.U32.AND UP0, UPT, UR5, UR6, UPT ;  /* 0x000000060500728c */ /* 0x008fd0000bf06070 */
[----:B-1--4-:R-:W-:-:S05]  /*0380*/  @!P0 IMAD R5, R3, R4, RZ ;  /* 0x0000000403058224 */ /* 0x012fca00078e02ff */
[----:B------:R-:W-:-:S04]  /*0390*/  @!P0 LEA R5, R5, UR4, 0x2 ;  /* 0x0000000405058c11 */ /* 0x000fc8000f8e10ff */
[----:B--2---:R-:W-:Y:S01]  /*03a0*/  @!P0 LEA R7, R4, R5, 0x2 ;  /* 0x0000000504078211 */ /* 0x004fe200078e10ff */
[----:B------:R-:W-:Y:S04]  /*03b0*/  @!P0 LDS R6, [R5+-0x4] ;  /* 0xfffffc0005068984 */ /* 0x000fe80000000800 */
[----:B0-----:R-:W0:Y:S02]  /*03c0*/  @!P0 LDS R8, [R7+-0x4] ;  /* 0xfffffc0007088984 */ /* 0x001e240000000800 */
[----:B0-----:R-:W-:Y:S02]  /*03d0*/  @!P0 FADD R6, R6, R8 ;  /* 0x0000000806068221 */ /* 0x001fe40000000000 */
[----:B------:R4:W-:Y:S04]  /*03e0*/  @!P0 STS [R5+-0x4], R8 ;  /* 0xfffffc0805008388 */ /* 0x0009e80000000800 */
[----:B------:R4:W-:Y:S01]  /*03f0*/  @!P0 STS [R7+-0x4], R6 ;  /* 0xfffffc0607008388 */ /* 0x0009e20000000800 */
[----:B------:R-:W-:Y:S05]  /*0400*/  BRA.U !UP0, `(.L_x_3) ;  /* 0xfffffffd08c87547 */ /* 0x000fea000b83ffff */
.L_x_2:
[----:B------:R-:W-:Y:S08]  /*0410*/  BAR.SYNC.DEFER_BLOCKING 0x0 ;  /* 0x0000000000007b1d */ /* 0x000ff00000010000 */
[----:B-1--4-:R-:W1:Y:S01]  /*0420*/  LDC.64 R4, c[0x0][0x388] ;  /* 0x0000e200ff047b82 */ /* 0x012e620000000a00 */
[----:B0-----:R-:W0:Y:S01]  /*0430*/  LDS.64 R10, [R10] ;  /* 0x000000000a0a7984 */ /* 0x001e220000000a00 */
[----:B-1----:R-:W-:-:S04]  /*0440*/  IMAD.WIDE.U32 R2, R2, 0x4, R4 ;  /* 0x0000000402027825 */ /* 0x002fc800078e0004 */
[----:B------:R-:W-:Y:S01]  /*0450*/  IMAD.WIDE.U32 R4, R0, 0x4, R4 ;  /* 0x0000000400047825 */ /* 0x000fe200078e0004 */
[----:B0-----:R-:W-:Y:S04]  /*0460*/  STG.E desc[UR8][R2.64], R10 ;  /* 0x0000000a02007986 */ /* 0x001fe8000c101908 */
[----:B------:R-:W-:Y:S01]  /*0470*/  STG.E desc[UR8][R4.64], R11 ;  /* 0x0000000b04007986 */ /* 0x000fe2000c101908 */
[----:B------:R-:W-:Y:S05]  /*0480*/  EXIT ;  /* 0x000000000000794d */ /* 0x000fea0003800000 */
.L_x_4:
[----:B------:R-:W-:-:S00]  /*0490*/  BRA `(.L_x_4) ;  /* 0xfffffffc00fc7947 */ /* 0x000fc0000383ffff */
[----:B------:R-:W-:-:S00]  /*04a0*/  NOP ;  /* 0x0000000000007918 */ /* 0x000fc00000000000 */
        /* <DEDUP_REMOVED lines=13> */
.L_x_5:


//--------------------- .nv.shared._Z15cuIntegralImagePhPfjj --------------------------
	.section	.nv.shared._Z15cuIntegralImagePhPfjj,"aw",@nobits
	.sectionflags	@""
	.align	16
	.zero		1024


//--------------------- .nv.shared.reserved.0     --------------------------
	.section	.nv.shared.reserved.0,"aw",@nobits
	.weak		__nv_reservedSMEM_offset_0_alias
	.size		__nv_reservedSMEM_offset_0_alias, 0, 64
	.other		__nv_reservedSMEM_offset_0_alias,@"STO_CUDA_RESERVED_SHARED STV_DEFAULT"
__nv_reservedSMEM_offset_0_alias:
	.zero		0
	.zero		64


//--------------------- .nv.constant0._Z15cuIntegralImagePhPfjj --------------------------
	.section	.nv.constant0._Z15cuIntegralImagePhPfjj,"a",@progbits
	.sectionflags	@""
	.align	4
.nv.constant0._Z15cuIntegralImagePhPfjj:
	.zero		920


//--------------------- SYMBOLS --------------------------

	.type		.nv.reservedSmem.offset0,@object
	.size		.nv.reservedSmem.offset0,0x4
	.type		.nv.reservedSmem.cap,@object
	.size		.nv.reservedSmem.cap,0x4
